	.headerflags	@"EF_CUDA_TEXMODE_UNIFIED EF_CUDA_64BIT_ADDRESS EF_CUDA_ACCELERATORS EF_CUDA_SM90 EF_CUDA_VIRTUAL_SM(EF_CUDA_SM90)"
	.elftype	@"ET_EXEC"


//--------------------- .nv.info                  --------------------------
	.section	.nv.info,"",@"SHT_CUDA_INFO"
	.align	4


	//----- nvinfo : EIATTR_REGCOUNT
	.align		4
        /*0000*/ 	.byte	0x04, 0x2f
        /*0002*/ 	.short	(.L_1 - .L_0)
	.align		4
.L_0:
        /*0004*/ 	.word	index@(triton_poi_fused_cat_7)
        /*0008*/ 	.word	0x0000000e


	//----- nvinfo : EIATTR_MIN_STACK_SIZE
	.align		4
.L_1:
        /*000c*/ 	.byte	0x04, 0x12
        /*000e*/ 	.short	(.L_3 - .L_2)
	.align		4
.L_2:
        /*0010*/ 	.word	index@(triton_poi_fused_cat_7)
        /*0014*/ 	.word	0x00000000


	//----- nvinfo : EIATTR_FRAME_SIZE
	.align		4
.L_3:
        /*0018*/ 	.byte	0x04, 0x11
        /*001a*/ 	.short	(.L_5 - .L_4)
	.align		4
.L_4:
        /*001c*/ 	.word	index@(triton_poi_fused_cat_7)
        /*0020*/ 	.word	0x00000000


	//----- nvinfo : EIATTR_MIN_STACK_SIZE
	.align		4
.L_5:
        /*0024*/ 	.byte	0x04, 0x12
        /*0026*/ 	.short	(.L_7 - .L_6)
	.align		4
.L_6:
        /*0028*/ 	.word	index@(triton_poi_fused_cat_7)
        /*002c*/ 	.word	0x00000000
.L_7:


//--------------------- .nv.info.triton_poi_fused_cat_7 --------------------------
	.section	.nv.info.triton_poi_fused_cat_7,"",@"SHT_CUDA_INFO"
	.sectionflags	@""
	.align	4


	//----- nvinfo : EIATTR_CUDA_API_VERSION
	.align		4
        /*0000*/ 	.byte	0x04, 0x37
        /*0002*/ 	.short	(.L_9 - .L_8)
.L_8:
        /*0004*/ 	.word	0x0000007c


	//----- nvinfo : EIATTR_KPARAM_INFO
	.align		4
.L_9:
        /*0008*/ 	.byte	0x04, 0x17
        /*000a*/ 	.short	(.L_11 - .L_10)
.L_10:
        /*000c*/ 	.word	0x00000000
        /*0010*/ 	.short	0x0004
        /*0012*/ 	.short	0x0020
        /*0014*/ 	.byte	0x00, 0xf0, 0x11, 0x00


	//----- nvinfo : EIATTR_KPARAM_INFO
	.align		4
.L_11:
        /*0018*/ 	.byte	0x04, 0x17
        /*001a*/ 	.short	(.L_13 - .L_12)
.L_12:
        /*001c*/ 	.word	0x00000000
        /*0020*/ 	.short	0x0003
        /*0022*/ 	.short	0x0018
        /*0024*/ 	.byte	0x00, 0xf4, 0x21, 0x00


	//----- nvinfo : EIATTR_KPARAM_INFO
	.align		4
.L_13:
        /*0028*/ 	.byte	0x04, 0x17
        /*002a*/ 	.short	(.L_15 - .L_14)
.L_14:
        /*002c*/ 	.word	0x00000000
        /*0030*/ 	.short	0x0002
        /*0032*/ 	.short	0x0010
        /*0034*/ 	.byte	0x00, 0xf4, 0x21, 0x00


	//----- nvinfo : EIATTR_KPARAM_INFO
	.align		4
.L_15:
        /*0038*/ 	.byte	0x04, 0x17
        /*003a*/ 	.short	(.L_17 - .L_16)
.L_16:
        /*003c*/ 	.word	0x00000000
        /*0040*/ 	.short	0x0001
        /*0042*/ 	.short	0x0008
        /*0044*/ 	.byte	0x00, 0xf4, 0x21, 0x00


	//----- nvinfo : EIATTR_KPARAM_INFO
	.align		4
.L_17:
        /*0048*/ 	.byte	0x04, 0x17
        /*004a*/ 	.short	(.L_19 - .L_18)
.L_18:
        /*004c*/ 	.word	0x00000000
        /*0050*/ 	.short	0x0000
        /*0052*/ 	.short	0x0000
        /*0054*/ 	.byte	0x00, 0xf4, 0x21, 0x00


	//----- nvinfo : EIATTR_SPARSE_MMA_MASK
	.align		4
.L_19:
        /*0058*/ 	.byte	0x03, 0x50
        /*005a*/ 	.short	0x0000


	//----- nvinfo : EIATTR_MAXREG_COUNT
	.align		4
        /*005c*/ 	.byte	0x03, 0x1b
        /*005e*/ 	.short	0x00ff


	//----- nvinfo : EIATTR_EXIT_INSTR_OFFSETS
	.align		4
        /*0060*/ 	.byte	0x04, 0x1c
        /*0062*/ 	.short	(.L_21 - .L_20)


	//   ....[0]....
.L_20:
        /*0064*/ 	.word	0x00000360


	//   ....[1]....
        /*0068*/ 	.word	0x00000380


	//----- nvinfo : EIATTR_REQNTID
	.align		4
.L_21:
        /*006c*/ 	.byte	0x04, 0x10
        /*006e*/ 	.short	(.L_23 - .L_22)
.L_22:
        /*0070*/ 	.word	0x00000080
        /*0074*/ 	.word	0x00000001
        /*0078*/ 	.word	0x00000001


	//----- nvinfo : EIATTR_CBANK_PARAM_SIZE
	.align		4
.L_23:
        /*007c*/ 	.byte	0x03, 0x19
        /*007e*/ 	.short	0x0024


	//----- nvinfo : EIATTR_PARAM_CBANK
	.align		4
        /*0080*/ 	.byte	0x04, 0x0a
        /*0082*/ 	.short	(.L_25 - .L_24)
	.align		4
.L_24:
        /*0084*/ 	.word	index@(.nv.constant0.triton_poi_fused_cat_7)
        /*0088*/ 	.short	0x0210
        /*008a*/ 	.short	0x0024


	//----- nvinfo : EIATTR_SW_WAR
	.align		4
.L_25:
        /*008c*/ 	.byte	0x04, 0x36
        /*008e*/ 	.short	(.L_27 - .L_26)
.L_26:
        /*0090*/ 	.word	0x00000008
.L_27:


//--------------------- .nv.callgraph             --------------------------
	.section	.nv.callgraph,"",@"SHT_CUDA_CALLGRAPH"
	.align	4
	.sectionentsize	8
	.align		4
        /*0000*/ 	.word	0x00000000
	.align		4
        /*0004*/ 	.word	0xffffffff
	.align		4
        /*0008*/ 	.word	0x00000000
	.align		4
        /*000c*/ 	.word	0xfffffffe
	.align		4
        /*0010*/ 	.word	0x00000000
	.align		4
        /*0014*/ 	.word	0xfffffffd
	.align		4
        /*0018*/ 	.word	0x00000000
	.align		4
        /*001c*/ 	.word	0xfffffffc


//--------------------- .text.triton_poi_fused_cat_7 --------------------------
	.section	.text.triton_poi_fused_cat_7,"ax",@progbits
	.align	128
        .global         triton_poi_fused_cat_7
        .type           triton_poi_fused_cat_7,@function
        .size           triton_poi_fused_cat_7,(.L_x_1 - triton_poi_fused_cat_7)
        .other          triton_poi_fused_cat_7,@"STO_CUDA_ENTRY STV_DEFAULT"
triton_poi_fused_cat_7:
.text.triton_poi_fused_cat_7:
[----:B------:R-:W0:Y:S02]  /*0000*/  LDC R1, c[0x0][0x28] ;  /* 0x00000a00ff017b82 */ /* 0x000e240000000800 */
[----:B------:R-:W1:Y:S01]  /*0010*/  S2R R2, SR_TID.X ;  /* 0x0000000000027919 */ /* 0x000e620000002100 */
[----:B------:R-:W-:Y:S01]  /*0020*/  ULDC.64 UR4, c[0x0][0x208] ;  /* 0x0000820000047ab9 */ /* 0x000fe20000000a00 */
[----:B------:R-:W-:Y:S01]  /*0030*/  ULDC.64 UR6, c[0x0][0x220] ;  /* 0x0000880000067ab9 */ /* 0x000fe20000000a00 */
[----:B------:R-:W2:Y:S01]  /*0040*/  S2R R3, SR_CTAID.X ;  /* 0x0000000000037919 */ /* 0x000ea20000002500 */
[----:B-1----:R-:W-:-:S05]  /*0050*/  LOP3.LUT R2, R2, 0x7f, RZ, 0xc0, !PT ;  /* 0x0000007f02027812 */ /* 0x002fca00078ec0ff */
[----:B--2---:R-:W-:-:S04]  /*0060*/  IMAD R3, R3, 0x80, R2 ;  /* 0x0000008003037824 */ /* 0x004fc800078e0202 */
[----:B------:R-:W-:Y:S01]  /*0070*/  IMAD.HI R4, R3, 0x2aaaaaab, RZ ;  /* 0x2aaaaaab03047827 */ /* 0x000fe200078e02ff */
[----:B------:R-:W-:-:S04]  /*0080*/  SHF.R.S32.HI R2, RZ, 0x1f, R3 ;  /* 0x0000001fff027819 */ /* 0x000fc80000011403 */
[----:B------:R-:W-:Y:S01]  /*0090*/  LEA.HI R0, R2, R3, RZ, 0x2 ;  /* 0x0000000302007211 */ /* 0x000fe200078f10ff */
[----:B------:R-:W-:Y:S01]  /*00a0*/  IMAD.MOV.U32 R2, RZ, RZ, RZ ;  /* 0x000000ffff027224 */ /* 0x000fe200078e00ff */
[----:B------:R-:W-:Y:S02]  /*00b0*/  SHF.R.U32.HI R5, RZ, 0x1f, R4 ;  /* 0x0000001fff057819 */ /* 0x000fe40000011604 */
[----:B------:R-:W-:Y:S01]  /*00c0*/  SHF.R.S32.HI R6, RZ, 0x2, R0 ;  /* 0x00000002ff067819 */ /* 0x000fe20000011400 */
[----:B------:R-:W-:Y:S01]  /*00d0*/  IMAD.HI R2, R3, -0x77777777, R2 ;  /* 0x8888888903027827 */ /* 0x000fe200078e0202 */
[----:B------:R-:W-:Y:S02]  /*00e0*/  LEA.HI.SX32 R9, R4, R5, 0x19 ;  /* 0x0000000504097211 */ /* 0x000fe400078fcaff */
[----:B------:R-:W1:Y:S01]  /*00f0*/  LDC.64 R4, c[0x0][0x218] ;  /* 0x00008600ff047b82 */ /* 0x000e620000000a00 */
[----:B------:R-:W-:-:S04]  /*0100*/  IMAD.HI R7, R6, 0x2aaaaaab, RZ ;  /* 0x2aaaaaab06077827 */ /* 0x000fc800078e02ff */
[----:B------:R-:W-:Y:S01]  /*0110*/  IMAD.HI R10, R9, 0x66666667, RZ ;  /* 0x66666667090a7827 */ /* 0x000fe200078e02ff */
[----:B------:R-:W-:-:S04]  /*0120*/  SHF.R.U32.HI R8, RZ, 0x1f, R7 ;  /* 0x0000001fff087819 */ /* 0x000fc80000011607 */
[----:B------:R-:W-:Y:S02]  /*0130*/  SHF.R.U32.HI R11, RZ, 0x1f, R10 ;  /* 0x0000001fff0b7819 */ /* 0x000fe4000001160a */
[----:B------:R-:W-:Y:S01]  /*0140*/  LEA.HI R7, R7, R8, RZ, 0x1b ;  /* 0x0000000807077211 */ /* 0x000fe200078fd8ff */
[----:B------:R-:W-:Y:S01]  /*0150*/  IMAD.MOV.U32 R8, RZ, RZ, RZ ;  /* 0x000000ffff087224 */ /* 0x000fe200078e00ff */
[----:B------:R-:W-:Y:S02]  /*0160*/  LEA.HI.SX32 R10, R10, R11, 0x1e ;  /* 0x0000000b0a0a7211 */ /* 0x000fe400078ff2ff */
[----:B------:R-:W-:Y:S01]  /*0170*/  SHF.R.U32.HI R11, RZ, 0x1f, R2 ;  /* 0x0000001fff0b7819 */ /* 0x000fe20000011602 */
[----:B------:R-:W-:Y:S02]  /*0180*/  IMAD R7, R7, -0xc0, R6 ;  /* 0xffffff4007077824 */ /* 0x000fe400078e0206 */
[----:B------:R-:W-:Y:S01]  /*0190*/  IMAD R10, R10, -0xa, R9 ;  /* 0xfffffff60a0a7824 */ /* 0x000fe200078e0209 */
[----:B------:R-:W-:-:S02]  /*01a0*/  LEA.HI.SX32 R11, R2, R11, 0x14 ;  /* 0x0000000b020b7211 */ /* 0x000fc400078fa2ff */
[----:B------:R-:W-:Y:S02]  /*01b0*/  ISETP.GE.AND P1, PT, R7, 0x80, PT ;  /* 0x000000800700780c */ /* 0x000fe40003f26270 */
[----:B------:R-:W-:Y:S01]  /*01c0*/  LOP3.LUT R2, R0, 0xfffffffc, RZ, 0xc0, !PT ;  /* 0xfffffffc00027812 */ /* 0x000fe200078ec0ff */
[----:B------:R-:W-:Y:S01]  /*01d0*/  IMAD R10, R11, 0x500, R10 ;  /* 0x000005000b0a7824 */ /* 0x000fe200078e020a */
[----:B------:R-:W-:Y:S01]  /*01e0*/  ISETP.LT.AND P3, PT, R3, 0x7800, !P1 ;  /* 0x000078000300780c */ /* 0x000fe20004f61270 */
[----:B------:R-:W-:Y:S02]  /*01f0*/  IMAD.SHL.U32 R0, R9, 0x100, RZ ;  /* 0x0000010009007824 */ /* 0x000fe400078e00ff */
[----:B------:R-:W-:Y:S02]  /*0200*/  IMAD R11, R7, 0xa, R10 ;  /* 0x0000000a070b7824 */ /* 0x000fe400078e020a */
[----:B------:R-:W-:Y:S02]  /*0210*/  IMAD.IADD R2, R3, 0x1, -R2 ;  /* 0x0000000103027824 */ /* 0x000fe400078e0a02 */
[----:B-1----:R-:W-:-:S04]  /*0220*/  IMAD.WIDE R4, R11, 0x4, R4 ;  /* 0x000000040b047825 */ /* 0x002fc800078e0204 */
[----:B------:R-:W-:Y:S01]  /*0230*/  IMAD.SHL.U32 R9, R7, 0x4, RZ ;  /* 0x0000000407097824 */ /* 0x000fe200078e00ff */
[--C-:B------:R-:W-:Y:S01]  /*0240*/  SHF.R.S32.HI R6, RZ, 0x1f, R0.reuse ;  /* 0x0000001fff067819 */ /* 0x100fe20000011400 */
[----:B------:R1:W2:Y:S01]  /*0250*/  @P3 LDG.E.EL R8, desc[UR4][R4.64] ;  /* 0x0000000404083981 */ /* 0x0002a2000c2e1900 */
[----:B------:R-:W-:Y:S02]  /*0260*/  ISETP.GE.AND P0, PT, R3, 0x7800, PT ;  /* 0x000078000300780c */ /* 0x000fe40003f06270 */
[----:B------:R-:W-:Y:S02]  /*0270*/  IADD3 R0, P4, P5, R9, R2, R0 ;  /* 0x0000000209007210 */ /* 0x000fe40007d9e000 */
[----:B------:R-:W-:Y:S02]  /*0280*/  SHF.R.S32.HI R2, RZ, 0x1f, R2 ;  /* 0x0000001fff027819 */ /* 0x000fe40000011402 */
[----:B------:R-:W-:Y:S02]  /*0290*/  SHF.R.S32.HI R9, RZ, 0x1f, R9 ;  /* 0x0000001fff097819 */ /* 0x000fe40000011409 */
[----:B------:R-:W-:Y:S01]  /*02a0*/  ISETP.GT.AND P2, PT, R7, 0x7f, !P0 ;  /* 0x0000007f0700780c */ /* 0x000fe20004744270 */
[----:B-1----:R-:W1:Y:S01]  /*02b0*/  LDC.64 R4, c[0x0][0x228] ;  /* 0x00008a00ff047b82 */ /* 0x002e620000000a00 */
[----:B------:R-:W-:-:S02]  /*02c0*/  IADD3.X R9, R9, R2, R6, P4, P5 ;  /* 0x0000000209097210 */ /* 0x000fc400027ea406 */
[----:B------:R-:W-:-:S04]  /*02d0*/  LEA R6, P4, R0, UR6, 0x2 ;  /* 0x0000000600067c11 */ /* 0x000fc8000f8810ff */
[----:B------:R-:W-:Y:S01]  /*02e0*/  LEA.HI.X R7, R0, UR7, R9, 0x2, P4 ;  /* 0x0000000700077c11 */ /* 0x000fe2000a0f1409 */
[----:B------:R-:W-:-:S06]  /*02f0*/  IMAD.MOV.U32 R0, RZ, RZ, RZ ;  /* 0x000000ffff007224 */ /* 0x000fcc00078e00ff */
[----:B------:R-:W3:Y:S01]  /*0300*/  @P2 LDG.E R0, desc[UR4][R6.64+-0x800] ;  /* 0xfff8000406002981 */ /* 0x000ee2000c1e1900 */
[----:B-1----:R-:W-:Y:S01]  /*0310*/  IMAD.WIDE R2, R3, 0x4, R4 ;  /* 0x0000000403027825 */ /* 0x002fe200078e0204 */
[----:B--2---:R-:W-:-:S04]  /*0320*/  SEL R9, R8, RZ, P3 ;  /* 0x000000ff08097207 */ /* 0x004fc80001800000 */
[----:B------:R-:W-:-:S13]  /*0330*/  FSETP.GT.AND P3, PT, R9, RZ, PT ;  /* 0x000000ff0900720b */ /* 0x000fda0003f64000 */
[----:B------:R-:W-:Y:S01]  /*0340*/  @!P3 FMUL R9, R9, 0.0099999997764825820923 ;  /* 0x3c23d70a0909b820 */ /* 0x000fe20000400000 */
[----:B---3--:R-:W-:Y:S01]  /*0350*/  @P1 SEL R9, R0, RZ, P2 ;  /* 0x000000ff00091207 */ /* 0x008fe20001000000 */
[----:B------:R-:W-:Y:S06]  /*0360*/  @P0 EXIT ;  /* 0x000000000000094d */ /* 0x000fec0003800000 */
[----:B------:R-:W-:Y:S01]  /*0370*/  STG.E desc[UR4][R2.64], R9 ;  /* 0x0000000902007986 */ /* 0x000fe2000c101904 */
[----:B------:R-:W-:Y:S05]  /*0380*/  EXIT ;  /* 0x000000000000794d */ /* 0x000fea0003800000 */
.L_x_0:
[----:B------:R-:W-:-:S00]  /*0390*/  BRA `(.L_x_0) ;  /* 0xfffffffc00fc7947 */ /* 0x000fc0000383ffff */
[----:B------:R-:W-:-:S00]  /*03a0*/  NOP ;  /* 0x0000000000007918 */ /* 0x000fc00000000000 */
        /* <DEDUP_REMOVED lines=13> */
.L_x_1:


//--------------------- .nv.constant0.triton_poi_fused_cat_7 --------------------------
	.section	.nv.constant0.triton_poi_fused_cat_7,"a",@progbits
	.sectionflags	@""
	.align	4
.nv.constant0.triton_poi_fused_cat_7:
	.zero		564
